	.headerflags	@"EF_CUDA_TEXMODE_UNIFIED EF_CUDA_64BIT_ADDRESS EF_CUDA_SM86 EF_CUDA_VIRTUAL_SM(EF_CUDA_SM86)"
	.elftype	@"ET_EXEC"


//--------------------- .nv.info                  --------------------------
	.section	.nv.info,"",@"SHT_CUDA_INFO"
	.align	4


	//----- nvinfo : EIATTR_REGCOUNT
	.align		4
        /*0000*/ 	.byte	0x04, 0x2f
        /*0002*/ 	.short	(.L_2 - .L_1)
	.align		4
.L_1:
        /*0004*/ 	.word	index@(triton_poi_fused_cat_8)
        /*0008*/ 	.word	0x00000027


	//----- nvinfo : EIATTR_MIN_STACK_SIZE
	.align		4
.L_2:
        /*000c*/ 	.byte	0x04, 0x12
        /*000e*/ 	.short	(.L_4 - .L_3)
	.align		4
.L_3:
        /*0010*/ 	.word	index@(triton_poi_fused_cat_8)
        /*0014*/ 	.word	0x00000000


	//----- nvinfo : EIATTR_FRAME_SIZE
	.align		4
.L_4:
        /*0018*/ 	.byte	0x04, 0x11
        /*001a*/ 	.short	(.L_6 - .L_5)
	.align		4
.L_5:
        /*001c*/ 	.word	index@(triton_poi_fused_cat_8)
        /*0020*/ 	.word	0x00000000


	//----- nvinfo : EIATTR_MIN_STACK_SIZE
	.align		4
.L_6:
        /*0024*/ 	.byte	0x04, 0x12
        /*0026*/ 	.short	(.L_8 - .L_7)
	.align		4
.L_7:
        /*0028*/ 	.word	index@(triton_poi_fused_cat_8)
        /*002c*/ 	.word	0x00000000
.L_8:


//--------------------- .nv.info.triton_poi_fused_cat_8 --------------------------
	.section	.nv.info.triton_poi_fused_cat_8,"",@"SHT_CUDA_INFO"
	.sectionflags	@""
	.align	4


	//----- nvinfo : EIATTR_CUDA_API_VERSION
	.align		4
        /*0000*/ 	.byte	0x04, 0x37
        /*0002*/ 	.short	(.L_10 - .L_9)
.L_9:
        /*0004*/ 	.word	0x0000007c


	//----- nvinfo : EIATTR_SW2861232_WAR
	.align		4
.L_10:
        /*0008*/ 	.byte	0x01, 0x35
	.zero		2


	//----- nvinfo : EIATTR_PARAM_CBANK
	.align		4
        /*000c*/ 	.byte	0x04, 0x0a
        /*000e*/ 	.short	(.L_12 - .L_11)
	.align		4
.L_11:
        /*0010*/ 	.word	index@(.nv.constant0.triton_poi_fused_cat_8)
        /*0014*/ 	.short	0x0160
        /*0016*/ 	.short	0x0048


	//----- nvinfo : EIATTR_CBANK_PARAM_SIZE
	.align		4
.L_12:
        /*0018*/ 	.byte	0x03, 0x19
        /*001a*/ 	.short	0x0048


	//----- nvinfo : EIATTR_KPARAM_INFO
	.align		4
        /*001c*/ 	.byte	0x04, 0x17
        /*001e*/ 	.short	(.L_14 - .L_13)
.L_13:
        /*0020*/ 	.word	0x00000000
        /*0024*/ 	.short	0x0008
        /*0026*/ 	.short	0x0040
        /*0028*/ 	.byte	0x00, 0xf4, 0x21, 0x00


	//----- nvinfo : EIATTR_KPARAM_INFO
	.align		4
.L_14:
        /*002c*/ 	.byte	0x04, 0x17
        /*002e*/ 	.short	(.L_16 - .L_15)
.L_15:
        /*0030*/ 	.word	0x00000000
        /*0034*/ 	.short	0x0007
        /*0036*/ 	.short	0x0038
        /*0038*/ 	.byte	0x00, 0xf0, 0x11, 0x00


	//----- nvinfo : EIATTR_KPARAM_INFO
	.align		4
.L_16:
        /*003c*/ 	.byte	0x04, 0x17
        /*003e*/ 	.short	(.L_18 - .L_17)
.L_17:
        /*0040*/ 	.word	0x00000000
        /*0044*/ 	.short	0x0006
        /*0046*/ 	.short	0x0030
        /*0048*/ 	.byte	0x00, 0xf4, 0x21, 0x00


	//----- nvinfo : EIATTR_KPARAM_INFO
	.align		4
.L_18:
        /*004c*/ 	.byte	0x04, 0x17
        /*004e*/ 	.short	(.L_20 - .L_19)
.L_19:
        /*0050*/ 	.word	0x00000000
        /*0054*/ 	.short	0x0005
        /*0056*/ 	.short	0x0028
        /*0058*/ 	.byte	0x00, 0xf4, 0x21, 0x00


	//----- nvinfo : EIATTR_KPARAM_INFO
	.align		4
.L_20:
        /*005c*/ 	.byte	0x04, 0x17
        /*005e*/ 	.short	(.L_22 - .L_21)
.L_21:
        /*0060*/ 	.word	0x00000000
        /*0064*/ 	.short	0x0004
        /*0066*/ 	.short	0x0020
        /*0068*/ 	.byte	0x00, 0xf4, 0x21, 0x00


	//----- nvinfo : EIATTR_KPARAM_INFO
	.align		4
.L_22:
        /*006c*/ 	.byte	0x04, 0x17
        /*006e*/ 	.short	(.L_24 - .L_23)
.L_23:
        /*0070*/ 	.word	0x00000000
        /*0074*/ 	.short	0x0003
        /*0076*/ 	.short	0x0018
        /*0078*/ 	.byte	0x00, 0xf4, 0x21, 0x00


	//----- nvinfo : EIATTR_KPARAM_INFO
	.align		4
.L_24:
        /*007c*/ 	.byte	0x04, 0x17
        /*007e*/ 	.short	(.L_26 - .L_25)
.L_25:
        /*0080*/ 	.word	0x00000000
        /*0084*/ 	.short	0x0002
        /*0086*/ 	.short	0x0010
        /*0088*/ 	.byte	0x00, 0xf4, 0x21, 0x00


	//----- nvinfo : EIATTR_KPARAM_INFO
	.align		4
.L_26:
        /*008c*/ 	.byte	0x04, 0x17
        /*008e*/ 	.short	(.L_28 - .L_27)
.L_27:
        /*0090*/ 	.word	0x00000000
        /*0094*/ 	.short	0x0001
        /*0096*/ 	.short	0x0008
        /*0098*/ 	.byte	0x00, 0xf4, 0x21, 0x00


	//----- nvinfo : EIATTR_KPARAM_INFO
	.align		4
.L_28:
        /*009c*/ 	.byte	0x04, 0x17
        /*009e*/ 	.short	(.L_30 - .L_29)
.L_29:
        /*00a0*/ 	.word	0x00000000
        /*00a4*/ 	.short	0x0000
        /*00a6*/ 	.short	0x0000
        /*00a8*/ 	.byte	0x00, 0xf4, 0x21, 0x00


	//----- nvinfo : EIATTR_MAXREG_COUNT
	.align		4
.L_30:
        /*00ac*/ 	.byte	0x03, 0x1b
        /*00ae*/ 	.short	0x00ff


	//----- nvinfo : EIATTR_EXIT_INSTR_OFFSETS
	.align		4
        /*00b0*/ 	.byte	0x04, 0x1c
        /*00b2*/ 	.short	(.L_32 - .L_31)


	//   ....[0]....
.L_31:
        /*00b4*/ 	.word	0x00000c90


	//----- nvinfo : EIATTR_REQNTID
	.align		4
.L_32:
        /*00b8*/ 	.byte	0x04, 0x10
        /*00ba*/ 	.short	(.L_34 - .L_33)
.L_33:
        /*00bc*/ 	.word	0x00000080
        /*00c0*/ 	.word	0x00000001
        /*00c4*/ 	.word	0x00000001
.L_34:


//--------------------- .nv.callgraph             --------------------------
	.section	.nv.callgraph,"",@"SHT_CUDA_CALLGRAPH"
	.align	4
	.sectionentsize	8
	.align		4
        /*0000*/ 	.word	0x00000000
	.align		4
        /*0004*/ 	.word	0xffffffff
	.align		4
        /*0008*/ 	.word	0x00000000
	.align		4
        /*000c*/ 	.word	0xfffffffe
	.align		4
        /*0010*/ 	.word	0x00000000
	.align		4
        /*0014*/ 	.word	0xfffffffd
	.align		4
        /*0018*/ 	.word	0x00000000
	.align		4
        /*001c*/ 	.word	0xfffffffc


//--------------------- .nv.rel.action            --------------------------
	.section	.nv.rel.action,"",@"SHT_CUDA_RELOCINFO"
	.align	8
	.sectionentsize	8
        /*0000*/ 	.byte	0x73, 0x00, 0x00, 0x00, 0x00, 0x00, 0x00, 0x00, 0x00, 0x00, 0x00, 0x11, 0x25, 0x00, 0x05, 0x36


//--------------------- .nv.constant4             --------------------------
	.section	.nv.constant4,"a",@progbits
	.align	8
	.align		8
.nv.constant4:
        /*0000*/ 	.dword	_$_str


//--------------------- .nv.constant0.triton_poi_fused_cat_8 --------------------------
	.section	.nv.constant0.triton_poi_fused_cat_8,"a",@progbits
	.sectionflags	@""
	.align	4
.nv.constant0.triton_poi_fused_cat_8:
	.zero		424


//--------------------- .text.triton_poi_fused_cat_8 --------------------------
	.section	.text.triton_poi_fused_cat_8,"ax",@progbits
	.sectioninfo	@"SHI_REGISTERS=39"
	.align	128
        .global         triton_poi_fused_cat_8
        .type           triton_poi_fused_cat_8,@function
        .size           triton_poi_fused_cat_8,(.L_x_1 - triton_poi_fused_cat_8)
        .other          triton_poi_fused_cat_8,@"STO_CUDA_ENTRY STV_DEFAULT"
triton_poi_fused_cat_8:
.text.triton_poi_fused_cat_8:
[----:B------:R-:W-:Y:S02]  /*0000*/  MOV R1, c[0x0][0x28] ;  /* 0x00000a0000017a02 */ /* 0x000fe40000000f00 */
[----:B------:R-:W0:Y:S01]  /*0010*/  S2R R0, SR_TID.X ;  /* 0x0000000000007919 */ /* 0x000e220000002100 */
[----:B------:R-:W-:Y:S01]  /*0020*/  IMAD.MOV.U32 R19, RZ, RZ, 0x4 ;  /* 0x00000004ff137424 */ /* 0x000fe200078e00ff */
[----:B------:R-:W-:Y:S01]  /*0030*/  MOV R34, RZ ;  /* 0x000000ff00227202 */ /* 0x000fe20000000f00 */
[----:B------:R-:W-:Y:S01]  /*0040*/  CS2R R26, SRZ ;  /* 0x00000000001a7805 */ /* 0x000fe2000001ff00 */
[----:B------:R-:W1:Y:S01]  /*0050*/  S2R R5, SR_CTAID.X ;  /* 0x0000000000057919 */ /* 0x000e620000002500 */
[----:B------:R-:W-:Y:S01]  /*0060*/  ULDC.64 UR4, c[0x0][0x118] ;  /* 0x0000460000047ab9 */ /* 0x000fe20000000a00 */
[----:B------:R-:W-:Y:S01]  /*0070*/  MOV R30, RZ ;  /* 0x000000ff001e7202 */ /* 0x000fe20000000f00 */
[----:B------:R-:W-:Y:S01]  /*0080*/  IMAD.MOV.U32 R23, RZ, RZ, RZ ;  /* 0x000000ffff177224 */ /* 0x000fe200078e00ff */
[----:B------:R-:W-:Y:S01]  /*0090*/  CS2R R32, SRZ ;  /* 0x0000000000207805 */ /* 0x000fe2000001ff00 */
[----:B------:R-:W-:Y:S01]  /*00a0*/  CS2R R20, SRZ ;  /* 0x0000000000147805 */ /* 0x000fe2000001ff00 */
[----:B0-----:R-:W-:Y:S01]  /*00b0*/  IMAD.SHL.U32 R0, R0, 0x8, RZ ;  /* 0x0000000800007824 */ /* 0x001fe200078e00ff */
[----:B-1----:R-:W-:-:S04]  /*00c0*/  SHF.R.S32.HI R3, RZ, 0x15, R5 ;  /* 0x00000015ff037819 */ /* 0x002fc80000011405 */
[----:B------:R-:W-:Y:S02]  /*00d0*/  LOP3.LUT R0, R0, 0x3f8, RZ, 0xc0, !PT ;  /* 0x000003f800007812 */ /* 0x000fe400078ec0ff */
[----:B------:R-:W-:Y:S02]  /*00e0*/  SGXT R3, R3, 0x1 ;  /* 0x000000010303781a */ /* 0x000fe40000000200 */
[----:B------:R-:W-:-:S04]  /*00f0*/  LEA R22, R5, R0, 0xa ;  /* 0x0000000005167211 */ /* 0x000fc800078e50ff */
[----:B------:R-:W-:Y:S01]  /*0100*/  LEA.HI R3, R3, R22, RZ, 0x7 ;  /* 0x0000001603037211 */ /* 0x000fe200078f38ff */
[----:B------:R-:W-:-:S03]  /*0110*/  IMAD.HI R4, R22, 0x7f807f81, RZ ;  /* 0x7f807f8116047827 */ /* 0x000fc600078e02ff */
[----:B------:R-:W-:Y:S02]  /*0120*/  SHF.R.S32.HI R0, RZ, 0x7, R3 ;  /* 0x00000007ff007819 */ /* 0x000fe40000011403 */
[----:B------:R-:W-:Y:S02]  /*0130*/  SHF.R.U32.HI R5, RZ, 0x1f, R4 ;  /* 0x0000001fff057819 */ /* 0x000fe40000011604 */
[----:B------:R-:W-:Y:S01]  /*0140*/  LOP3.LUT R31, R3, 0xffffff80, RZ, 0xc0, !PT ;  /* 0xffffff80031f7812 */ /* 0x000fe200078ec0ff */
[----:B------:R-:W-:Y:S01]  /*0150*/  IMAD.HI R2, R0, 0x7f807f81, RZ ;  /* 0x7f807f8100027827 */ /* 0x000fe200078e02ff */
[----:B------:R-:W-:-:S03]  /*0160*/  LEA.HI.SX32 R4, R4, R5, 0xe ;  /* 0x0000000504047211 */ /* 0x000fc600078f72ff */
[----:B------:R-:W-:Y:S01]  /*0170*/  IMAD.IADD R31, R22, 0x1, -R31 ;  /* 0x00000001161f7824 */ /* 0x000fe200078e0a1f */
[----:B------:R-:W-:Y:S02]  /*0180*/  SHF.R.U32.HI R3, RZ, 0x1f, R2 ;  /* 0x0000001fff037819 */ /* 0x000fe40000011602 */
[----:B------:R-:W-:Y:S02]  /*0190*/  SHF.L.U32 R6, R4, 0x7, RZ ;  /* 0x0000000704067819 */ /* 0x000fe400000006ff */
[----:B------:R-:W-:Y:S02]  /*01a0*/  LEA.HI.SX32 R3, R2, R3, 0x15 ;  /* 0x0000000302037211 */ /* 0x000fe400078faaff */
[----:B------:R-:W-:Y:S02]  /*01b0*/  SHF.R.S32.HI R13, RZ, 0x1f, R31 ;  /* 0x0000001fff0d7819 */ /* 0x000fe4000001141f */
[----:B------:R-:W-:Y:S01]  /*01c0*/  IADD3 R12, P0, R31, R6, RZ ;  /* 0x000000061f0c7210 */ /* 0x000fe20007f1e0ff */
[----:B------:R-:W-:-:S03]  /*01d0*/  IMAD R3, R3, -0x1010, R0 ;  /* 0xffffeff003037824 */ /* 0x000fc600078e0200 */
[----:B------:R-:W-:Y:S01]  /*01e0*/  LEA.HI.X.SX32 R13, R6, R13, 0x1, P0 ;  /* 0x0000000d060d7211 */ /* 0x000fe200000f0eff */
[C---:B------:R-:W-:Y:S01]  /*01f0*/  IMAD R0, R3.reuse, 0x18, R4 ;  /* 0x0000001803007824 */ /* 0x040fe200078e0204 */
[C---:B------:R-:W-:Y:S01]  /*0200*/  ISETP.GE.AND P0, PT, R3.reuse, 0x200, PT ;  /* 0x000002000300780c */ /* 0x040fe20003f06270 */
[C---:B------:R-:W-:Y:S01]  /*0210*/  IMAD R14, R3.reuse, 0x2400, RZ ;  /* 0x00002400030e7824 */ /* 0x040fe200078e02ff */
[----:B------:R-:W-:Y:S01]  /*0220*/  ISETP.GT.AND P1, PT, R3, 0x1ff, PT ;  /* 0x000001ff0300780c */ /* 0x000fe20003f24270 */
[----:B------:R-:W-:-:S03]  /*0230*/  IMAD.WIDE R8, R0, R19, c[0x0][0x168] ;  /* 0x00005a0000087625 */ /* 0x000fc600078e0213 */
[----:B------:R-:W-:-:S07]  /*0240*/  IADD3 R2, P2, R14, R12, RZ ;  /* 0x0000000c0e027210 */ /* 0x000fce0007f5e0ff */
[----:B------:R0:W2:Y:S04]  /*0250*/  @!P0 LDG.E.EL R34, [R8.64] ;  /* 0x0000000408228981 */ /* 0x0000a8000c2e1900 */
[----:B------:R0:W3:Y:S01]  /*0260*/  @!P0 LDG.E.EL R27, [R8.64] ;  /* 0x00000004081b8981 */ /* 0x0000e2000c2e1900 */
[----:B------:R-:W-:Y:S02]  /*0270*/  IADD3 R18, R0, -0x3000, RZ ;  /* 0xffffd00000127810 */ /* 0x000fe40007ffe0ff */
[----:B------:R-:W-:Y:S01]  /*0280*/  LEA.HI.X.SX32 R3, R14, R13, 0x1, P2 ;  /* 0x0000000d0e037211 */ /* 0x000fe200010f0eff */
[----:B------:R0:W4:Y:S01]  /*0290*/  @!P0 LDG.E.EL R30, [R8.64] ;  /* 0x00000004081e8981 */ /* 0x000122000c2e1900 */
[----:B------:R-:W-:-:S03]  /*02a0*/  LEA R16, P2, R2, c[0x0][0x160], 0x1 ;  /* 0x0000580002107a11 */ /* 0x000fc600078408ff */
[----:B------:R0:W5:Y:S04]  /*02b0*/  @!P0 LDG.E.EL R23, [R8.64] ;  /* 0x0000000408178981 */ /* 0x000168000c2e1900 */
[----:B------:R0:W5:Y:S01]  /*02c0*/  @!P0 LDG.E.EL R32, [R8.64] ;  /* 0x0000000408208981 */ /* 0x000162000c2e1900 */
[----:B------:R-:W-:-:S03]  /*02d0*/  CS2R R4, SRZ ;  /* 0x0000000000047805 */ /* 0x000fc6000001ff00 */
[----:B------:R0:W5:Y:S01]  /*02e0*/  @!P0 LDG.E.EL R26, [R8.64] ;  /* 0x00000004081a8981 */ /* 0x000162000c2e1900 */
[----:B------:R-:W-:Y:S01]  /*02f0*/  IMAD.WIDE R18, R18, R19, c[0x0][0x180] ;  /* 0x0000600012127625 */ /* 0x000fe200078e0213 */
[----:B------:R-:W-:Y:S02]  /*0300*/  CS2R R10, SRZ ;  /* 0x00000000000a7805 */ /* 0x000fe4000001ff00 */
[----:B------:R0:W5:Y:S01]  /*0310*/  @!P0 LDG.E.EL R33, [R8.64] ;  /* 0x0000000408218981 */ /* 0x000162000c2e1900 */
[----:B------:R-:W-:-:S03]  /*0320*/  LEA.HI.X R17, R2, c[0x0][0x164], R3, 0x1, P2 ;  /* 0x0000590002117a11 */ /* 0x000fc600010f0c03 */
[----:B------:R0:W5:Y:S01]  /*0330*/  @!P0 LDG.E.EL R21, [R8.64] ;  /* 0x0000000408158981 */ /* 0x000162000c2e1900 */
[----:B------:R-:W-:-:S03]  /*0340*/  CS2R R6, SRZ ;  /* 0x0000000000067805 */ /* 0x000fc6000001ff00 */
[----:B------:R1:W5:Y:S04]  /*0350*/  @P1 LDG.E.EL R5, [R18.64] ;  /* 0x0000000412051981 */ /* 0x000368000c2e1900 */
[----:B------:R1:W5:Y:S01]  /*0360*/  @P1 LDG.E.EL R4, [R18.64] ;  /* 0x0000000412041981 */ /* 0x000362000c2e1900 */
[----:B0-----:R-:W-:-:S03]  /*0370*/  CS2R R8, SRZ ;  /* 0x0000000000087805 */ /* 0x001fc6000001ff00 */
[----:B------:R1:W5:Y:S04]  /*0380*/  @P1 LDG.E.EL R7, [R18.64] ;  /* 0x0000000412071981 */ /* 0x000368000c2e1900 */
[----:B------:R0:W5:Y:S04]  /*0390*/  @!P0 LDG.E.128 R8, [R16.64+0x1800] ;  /* 0x0018000410088981 */ /* 0x000168000c1e1d00 */
[----:B------:R1:W5:Y:S01]  /*03a0*/  @P1 LDG.E.EL R6, [R18.64] ;  /* 0x0000000412061981 */ /* 0x000362000c2e1900 */
[----:B------:R-:W-:Y:S01]  /*03b0*/  IADD3 R14, R14, -0x480000, RZ ;  /* 0xffb800000e0e7810 */ /* 0x000fe20007ffe0ff */
[----:B------:R-:W-:Y:S01]  /*03c0*/  IMAD.MOV.U32 R35, RZ, RZ, 0x3c000000 ;  /* 0x3c000000ff237424 */ /* 0x000fe200078e00ff */
[----:B------:R-:W-:Y:S01]  /*03d0*/  MOV R0, RZ ;  /* 0x000000ff00007202 */ /* 0x000fe20000000f00 */
[----:B------:R1:W5:Y:S01]  /*03e0*/  @P1 LDG.E.EL R20, [R18.64] ;  /* 0x0000000412141981 */ /* 0x000362000c2e1900 */
[----:B------:R-:W-:Y:S01]  /*03f0*/  IADD3 R12, P2, R14, R12, RZ ;  /* 0x0000000c0e0c7210 */ /* 0x000fe20007f5e0ff */
[----:B------:R-:W-:-:S03]  /*0400*/  CS2R R2, SRZ ;  /* 0x0000000000027805 */ /* 0x000fc6000001ff00 */
[----:B------:R-:W-:Y:S01]  /*0410*/  LEA.HI.X.SX32 R13, R14, R13, 0x1, P2 ;  /* 0x0000000d0e0d7211 */ /* 0x000fe200010f0eff */
[----:B------:R1:W5:Y:S01]  /*0420*/  @P1 LDG.E.EL R0, [R18.64] ;  /* 0x0000000412001981 */ /* 0x000362000c2e1900 */
[C---:B------:R-:W-:Y:S01]  /*0430*/  LEA R28, P2, R12.reuse, c[0x0][0x178], 0x1 ;  /* 0x00005e000c1c7a11 */ /* 0x040fe200078408ff */
[----:B------:R-:W-:Y:S02]  /*0440*/  CS2R R14, SRZ ;  /* 0x00000000000e7805 */ /* 0x000fe4000001ff00 */
[----:B------:R1:W5:Y:S01]  /*0450*/  @P1 LDG.E.EL R3, [R18.64] ;  /* 0x0000000412031981 */ /* 0x000362000c2e1900 */
[----:B------:R-:W-:Y:S02]  /*0460*/  LEA.HI.X R29, R12, c[0x0][0x17c], R13, 0x1, P2 ;  /* 0x00005f000c1d7a11 */ /* 0x000fe400010f0c0d */
[----:B------:R-:W-:Y:S01]  /*0470*/  CS2R R12, SRZ ;  /* 0x00000000000c7805 */ /* 0x000fe2000001ff00 */
[----:B------:R-:W-:Y:S01]  /*0480*/  MOV R36, 0x2 ;  /* 0x0000000200247802 */ /* 0x000fe20000000f00 */
[----:B------:R1:W5:Y:S04]  /*0490*/  @P1 LDG.E.EL R2, [R18.64] ;  /* 0x0000000412021981 */ /* 0x000368000c2e1900 */
[----:B------:R4:W5:Y:S01]  /*04a0*/  @P1 LDG.E.128 R12, [R28.64+0x1800] ;  /* 0x001800041c0c1981 */ /* 0x000962000c1e1d00 */
[----:B0-----:R-:W-:Y:S01]  /*04b0*/  CS2R R16, SRZ ;  /* 0x0000000000107805 */ /* 0x001fe2000001ff00 */
[----:B------:R-:W-:Y:S01]  /*04c0*/  IMAD.WIDE R24, R31, R36, c[0x0][0x170] ;  /* 0x00005c001f187625 */ /* 0x000fe200078e0224 */
[----:B-1----:R-:W-:-:S06]  /*04d0*/  CS2R R18, SRZ ;  /* 0x0000000000127805 */ /* 0x002fcc000001ff00 */
[----:B------:R0:W5:Y:S01]  /*04e0*/  @!P0 LDG.E.EL.128 R16, [R24.64] ;  /* 0x0000000418108981 */ /* 0x000162000c2e1d00 */
[-C--:B--2---:R-:W-:Y:S01]  /*04f0*/  FFMA R34, R34, R35.reuse, 9.9999999747524270788e-07 ;  /* 0x358637bd22227423 */ /* 0x084fe20000000023 */
[----:B---3--:R-:W-:-:S05]  /*0500*/  FFMA R27, R27, R35, 9.9999999747524270788e-07 ;  /* 0x358637bd1b1b7423 */ /* 0x008fca0000000023 */
[----:B------:R-:W1:Y:S01]  /*0510*/  MUFU.RSQ R34, R34 ;  /* 0x0000002200227308 */ /* 0x000e620000001400 */
[-C--:B----4-:R-:W-:Y:S01]  /*0520*/  FFMA R28, R30, R35.reuse, 9.9999999747524270788e-07 ;  /* 0x358637bd1e1c7423 */ /* 0x090fe20000000023 */
[----:B-----5:R-:W-:-:S06]  /*0530*/  FFMA R29, R23, R35, 9.9999999747524270788e-07 ;  /* 0x358637bd171d7423 */ /* 0x020fcc0000000023 */
[----:B------:R-:W2:Y:S01]  /*0540*/  MUFU.RSQ R27, R27 ;  /* 0x0000001b001b7308 */ /* 0x000ea20000001400 */
[-C--:B------:R-:W-:Y:S01]  /*0550*/  FFMA R32, R32, R35.reuse, 9.9999999747524270788e-07 ;  /* 0x358637bd20207423 */ /* 0x080fe20000000023 */
[----:B------:R-:W-:-:S06]  /*0560*/  FFMA R26, R26, R35, 9.9999999747524270788e-07 ;  /* 0x358637bd1a1a7423 */ /* 0x000fcc0000000023 */
[----:B------:R-:W-:Y:S08]  /*0570*/  MUFU.RSQ R28, R28 ;  /* 0x0000001c001c7308 */ /* 0x000ff00000001400 */
[----:B------:R-:W3:Y:S01]  /*0580*/  MUFU.RSQ R29, R29 ;  /* 0x0000001d001d7308 */ /* 0x000ee20000001400 */
[----:B0-----:R-:W-:-:S07]  /*0590*/  FFMA R25, R5, R35, 9.9999999747524270788e-07 ;  /* 0x358637bd05197423 */ /* 0x001fce0000000023 */
[----:B------:R-:W0:Y:S01]  /*05a0*/  MUFU.RSQ R32, R32 ;  /* 0x0000002000207308 */ /* 0x000e220000001400 */
[----:B------:R-:W-:-:S07]  /*05b0*/  FFMA R30, R4, R35, 9.9999999747524270788e-07 ;  /* 0x358637bd041e7423 */ /* 0x000fce0000000023 */
[----:B------:R-:W4:Y:S01]  /*05c0*/  MUFU.RSQ R26, R26 ;  /* 0x0000001a001a7308 */ /* 0x000f220000001400 */
[C---:B------:R-:W-:Y:S02]  /*05d0*/  SHF.L.U32 R5, R8.reuse, 0x10, RZ ;  /* 0x0000001008057819 */ /* 0x040fe400000006ff */
[C---:B------:R-:W-:Y:S02]  /*05e0*/  SHF.L.U32 R4, R9.reuse, 0x10, RZ ;  /* 0x0000001009047819 */ /* 0x040fe400000006ff */
[----:B------:R-:W-:Y:S02]  /*05f0*/  PRMT R8, R8, 0x7632, R8 ;  /* 0x0000763208087816 */ /* 0x000fe40000000008 */
[----:B------:R-:W-:Y:S01]  /*0600*/  PRMT R9, R9, 0x7632, R9 ;  /* 0x0000763209097816 */ /* 0x000fe20000000009 */
[----:B------:R-:W-:Y:S01]  /*0610*/  FFMA R23, R7, R35, 9.9999999747524270788e-07 ;  /* 0x358637bd07177423 */ /* 0x000fe20000000023 */
[----:B-1----:R-:W-:Y:S01]  /*0620*/  FMUL R34, R34, R5 ;  /* 0x0000000522227220 */ /* 0x002fe20000400000 */
[----:B--2---:R-:W-:Y:S01]  /*0630*/  FMUL R27, R27, R4 ;  /* 0x000000041b1b7220 */ /* 0x004fe20000400000 */
[----:B------:R-:W-:Y:S01]  /*0640*/  SHF.L.U32 R7, R11, 0x10, RZ ;  /* 0x000000100b077819 */ /* 0x000fe200000006ff */
[----:B------:R-:W-:Y:S01]  /*0650*/  IMAD.U32 R4, R10, 0x10000, RZ ;  /* 0x000100000a047824 */ /* 0x000fe200078e00ff */
[----:B------:R-:W-:Y:S01]  /*0660*/  SHF.L.U32 R5, R8, 0x10, RZ ;  /* 0x0000001008057819 */ /* 0x000fe200000006ff */
[----:B------:R-:W-:Y:S01]  /*0670*/  IMAD.U32 R9, R9, 0x10000, RZ ;  /* 0x0001000009097824 */ /* 0x000fe200078e00ff */
[----:B------:R-:W-:Y:S01]  /*0680*/  FFMA R24, R6, R35, 9.9999999747524270788e-07 ;  /* 0x358637bd06187423 */ /* 0x000fe20000000023 */
[----:B---3--:R-:W-:Y:S01]  /*0690*/  FMUL R29, R29, R4 ;  /* 0x000000041d1d7220 */ /* 0x008fe20000400000 */
[----:B0-----:R-:W-:Y:S01]  /*06a0*/  FMUL R32, R32, R7 ;  /* 0x0000000720207220 */ /* 0x001fe20000400000 */
[----:B------:R-:W-:Y:S01]  /*06b0*/  FMUL R28, R28, R5 ;  /* 0x000000051c1c7220 */ /* 0x000fe20000400000 */
[----:B----4-:R-:W-:Y:S01]  /*06c0*/  FMUL R26, R26, R9 ;  /* 0x000000091a1a7220 */ /* 0x010fe20000400000 */
[----:B------:R-:W-:Y:S01]  /*06d0*/  CS2R R4, SRZ ;  /* 0x0000000000047805 */ /* 0x000fe2000001ff00 */
[----:B------:R-:W-:Y:S01]  /*06e0*/  CS2R R6, SRZ ;  /* 0x0000000000067805 */ /* 0x000fe2000001ff00 */
[----:B------:R-:W-:-:S05]  /*06f0*/  IMAD.WIDE R8, R31, R36, c[0x0][0x188] ;  /* 0x000062001f087625 */ /* 0x000fca00078e0224 */
[----:B------:R0:W2:Y:S01]  /*0700*/  @P1 LDG.E.EL.128 R4, [R8.64] ;  /* 0x0000000408041981 */ /* 0x0000a2000c2e1d00 */
[-C--:B------:R-:W-:Y:S01]  /*0710*/  FFMA R33, R33, R35.reuse, 9.9999999747524270788e-07 ;  /* 0x358637bd21217423 */ /* 0x080fe20000000023 */
[----:B------:R-:W-:-:S05]  /*0720*/  FFMA R21, R21, R35, 9.9999999747524270788e-07 ;  /* 0x358637bd15157423 */ /* 0x000fca0000000023 */
[----:B------:R-:W1:Y:S01]  /*0730*/  MUFU.RSQ R33, R33 ;  /* 0x0000002100217308 */ /* 0x000e620000001400 */
[-C--:B------:R-:W-:Y:S01]  /*0740*/  FFMA R3, R3, R35.reuse, 9.9999999747524270788e-07 ;  /* 0x358637bd03037423 */ /* 0x080fe20000000023 */
[----:B------:R-:W-:Y:S01]  /*0750*/  PRMT R10, R10, 0x7632, R10 ;  /* 0x000076320a0a7816 */ /* 0x000fe2000000000a */
[----:B------:R-:W-:-:S05]  /*0760*/  FFMA R2, R2, R35, 9.9999999747524270788e-07 ;  /* 0x358637bd02027423 */ /* 0x000fca0000000023 */
[----:B------:R-:W3:Y:S01]  /*0770*/  MUFU.RSQ R21, R21 ;  /* 0x0000001500157308 */ /* 0x000ee20000001400 */
[----:B------:R-:W-:Y:S02]  /*0780*/  SHF.L.U32 R10, R10, 0x10, RZ ;  /* 0x000000100a0a7819 */ /* 0x000fe400000006ff */
[----:B------:R-:W-:-:S05]  /*0790*/  PRMT R11, R11, 0x7632, R11 ;  /* 0x000076320b0b7816 */ /* 0x000fca000000000b */
[----:B------:R-:W4:Y:S01]  /*07a0*/  MUFU.RSQ R23, R23 ;  /* 0x0000001700177308 */ /* 0x000f220000001400 */
[----:B-1----:R-:W-:Y:S01]  /*07b0*/  FMUL R33, R33, R10 ;  /* 0x0000000a21217220 */ /* 0x002fe20000400000 */
[----:B------:R-:W-:-:S06]  /*07c0*/  SHF.L.U32 R10, R11, 0x10, RZ ;  /* 0x000000100b0a7819 */ /* 0x000fcc00000006ff */
[----:B------:R-:W1:Y:S01]  /*07d0*/  MUFU.RSQ R3, R3 ;  /* 0x0000000300037308 */ /* 0x000e620000001400 */
[----:B0-----:R-:W-:-:S07]  /*07e0*/  IMAD.U32 R8, R12, 0x10000, RZ ;  /* 0x000100000c087824 */ /* 0x001fce00078e00ff */
[----:B------:R-:W0:Y:S01]  /*07f0*/  MUFU.RSQ R25, R25 ;  /* 0x0000001900197308 */ /* 0x000e220000001400 */
[----:B---3--:R-:W-:Y:S01]  /*0800*/  FMUL R21, R21, R10 ;  /* 0x0000000a15157220 */ /* 0x008fe20000400000 */
[----:B------:R-:W-:-:S06]  /*0810*/  SHF.L.U32 R10, R14, 0x10, RZ ;  /* 0x000000100e0a7819 */ /* 0x000fcc00000006ff */
[----:B------:R-:W3:Y:S01]  /*0820*/  MUFU.RSQ R2, R2 ;  /* 0x0000000200027308 */ /* 0x000ee20000001400 */
[----:B----4-:R-:W-:Y:S01]  /*0830*/  FMUL R23, R23, R8 ;  /* 0x0000000817177220 */ /* 0x010fe20000400000 */
[----:B------:R-:W-:-:S06]  /*0840*/  PRMT R14, R14, 0x7632, R14 ;  /* 0x000076320e0e7816 */ /* 0x000fcc000000000e */
[----:B------:R-:W4:Y:S01]  /*0850*/  MUFU.RSQ R24, R24 ;  /* 0x0000001800187308 */ /* 0x000f220000001400 */
[----:B------:R-:W-:Y:S01]  /*0860*/  SHF.L.U32 R8, R13, 0x10, RZ ;  /* 0x000000100d087819 */ /* 0x000fe200000006ff */
[----:B------:R-:W-:Y:S01]  /*0870*/  FFMA R0, R0, R35, 9.9999999747524270788e-07 ;  /* 0x358637bd00007423 */ /* 0x000fe20000000023 */
[----:B------:R-:W-:-:S05]  /*0880*/  PRMT R12, R12, 0x7632, R12 ;  /* 0x000076320c0c7816 */ /* 0x000fca000000000c */
[----:B------:R-:W5:Y:S01]  /*0890*/  MUFU.RSQ R30, R30 ;  /* 0x0000001e001e7308 */ /* 0x000f620000001400 */
[----:B------:R-:W-:Y:S01]  /*08a0*/  FFMA R20, R20, R35, 9.9999999747524270788e-07 ;  /* 0x358637bd14147423 */ /* 0x000fe20000000023 */
[----:B------:R-:W-:Y:S01]  /*08b0*/  PRMT R13, R13, 0x7632, R13 ;  /* 0x000076320d0d7816 */ /* 0x000fe2000000000d */
[----:B-1----:R-:W-:Y:S01]  /*08c0*/  FMUL R3, R3, R10 ;  /* 0x0000000a03037220 */ /* 0x002fe20000400000 */
[----:B------:R-:W-:Y:S01]  /*08d0*/  SHF.L.U32 R9, R12, 0x10, RZ ;  /* 0x000000100c097819 */ /* 0x000fe200000006ff */
[----:B------:R-:W-:Y:S01]  /*08e0*/  IMAD.U32 R11, R14, 0x10000, RZ ;  /* 0x000100000e0b7824 */ /* 0x000fe200078e00ff */
[----:B0-----:R-:W-:Y:S01]  /*08f0*/  FMUL R25, R25, R8 ;  /* 0x0000000819197220 */ /* 0x001fe20000400000 */
[----:B------:R-:W-:Y:S01]  /*0900*/  PRMT R10, R17, 0x7632, R10 ;  /* 0x00007632110a7816 */ /* 0x000fe2000000000a */
[----:B------:R-:W0:Y:S01]  /*0910*/  MUFU.RSQ R0, R0 ;  /* 0x0000000000007308 */ /* 0x000e220000001400 */
[----:B------:R-:W-:Y:S01]  /*0920*/  PRMT R8, R15, 0x7632, R8 ;  /* 0x000076320f087816 */ /* 0x000fe20000000008 */
[----:B---3--:R-:W-:Y:S01]  /*0930*/  FMUL R2, R2, R11 ;  /* 0x0000000b02027220 */ /* 0x008fe20000400000 */
[----:B------:R-:W-:Y:S01]  /*0940*/  SHF.L.U32 R13, R13, 0x10, RZ ;  /* 0x000000100d0d7819 */ /* 0x000fe200000006ff */
[----:B------:R-:W-:Y:S01]  /*0950*/  IMAD.U32 R31, R15, 0x10000, RZ ;  /* 0x000100000f1f7824 */ /* 0x000fe200078e00ff */
[----:B----4-:R-:W-:Y:S01]  /*0960*/  FMUL R24, R24, R9 ;  /* 0x0000000918187220 */ /* 0x010fe20000400000 */
[----:B------:R-:W-:-:S02]  /*0970*/  SHF.L.U32 R11, R10, 0x10, RZ ;  /* 0x000000100a0b7819 */ /* 0x000fc400000006ff */
[----:B------:R-:W1:Y:S01]  /*0980*/  MUFU.RSQ R20, R20 ;  /* 0x0000001400147308 */ /* 0x000e620000001400 */
[----:B------:R-:W-:Y:S01]  /*0990*/  SHF.L.U32 R15, R8, 0x10, RZ ;  /* 0x00000010080f7819 */ /* 0x000fe200000006ff */
[----:B------:R-:W-:Y:S01]  /*09a0*/  IMAD.U32 R12, R17, 0x10000, RZ ;  /* 0x00010000110c7824 */ /* 0x000fe200078e00ff */
[----:B------:R-:W-:Y:S01]  /*09b0*/  SHF.L.U32 R9, R16, 0x10, RZ ;  /* 0x0000001010097819 */ /* 0x000fe200000006ff */
[----:B-----5:R-:W-:Y:S01]  /*09c0*/  FMUL R30, R30, R13 ;  /* 0x0000000d1e1e7220 */ /* 0x020fe20000400000 */
[----:B------:R-:W-:Y:S01]  /*09d0*/  PRMT R8, R16, 0x7632, R8 ;  /* 0x0000763210087816 */ /* 0x000fe20000000008 */
[----:B------:R-:W-:Y:S01]  /*09e0*/  FMUL R27, R27, R12 ;  /* 0x0000000c1b1b7220 */ /* 0x000fe20000400000 */
[----:B------:R-:W-:Y:S01]  /*09f0*/  PRMT R13, R18, 0x7632, R13 ;  /* 0x00007632120d7816 */ /* 0x000fe2000000000d */
[----:B------:R-:W-:Y:S01]  /*0a00*/  FMUL R26, R26, R11 ;  /* 0x0000000b1a1a7220 */ /* 0x000fe20000400000 */
[----:B------:R-:W-:Y:S01]  /*0a10*/  SHF.L.U32 R18, R18, 0x10, RZ ;  /* 0x0000001012127819 */ /* 0x000fe200000006ff */
[----:B------:R-:W-:Y:S01]  /*0a20*/  FMUL R34, R34, R9 ;  /* 0x0000000922227220 */ /* 0x000fe20000400000 */
[----:B------:R-:W-:Y:S01]  /*0a30*/  IMAD.U32 R9, R8, 0x10000, RZ ;  /* 0x0001000008097824 */ /* 0x000fe200078e00ff */
[----:B------:R-:W-:-:S02]  /*0a40*/  PRMT R14, R19, 0x7632, R14 ;  /* 0x00007632130e7816 */ /* 0x000fc4000000000e */
[----:B------:R-:W-:Y:S01]  /*0a50*/  SHF.L.U32 R8, R13, 0x10, RZ ;  /* 0x000000100d087819 */ /* 0x000fe200000006ff */
[----:B------:R-:W-:Y:S01]  /*0a60*/  FMUL R29, R29, R18 ;  /* 0x000000121d1d7220 */ /* 0x000fe20000400000 */
[----:B------:R-:W-:Y:S01]  /*0a70*/  SHF.L.U32 R19, R19, 0x10, RZ ;  /* 0x0000001013137819 */ /* 0x000fe200000006ff */
[----:B------:R-:W-:Y:S01]  /*0a80*/  IMAD.U32 R14, R14, 0x10000, RZ ;  /* 0x000100000e0e7824 */ /* 0x000fe200078e00ff */
[----:B0-----:R-:W-:Y:S01]  /*0a90*/  FMUL R0, R0, R31 ;  /* 0x0000001f00007220 */ /* 0x001fe20000400000 */
[----:B-1----:R-:W-:Y:S01]  /*0aa0*/  FMUL R20, R20, R15 ;  /* 0x0000000f14147220 */ /* 0x002fe20000400000 */
[----:B------:R-:W-:Y:S01]  /*0ab0*/  FMUL R9, R28, R9 ;  /* 0x000000091c097220 */ /* 0x000fe20000400000 */
[----:B------:R-:W-:Y:S01]  /*0ac0*/  FMUL R32, R32, R19 ;  /* 0x0000001320207220 */ /* 0x000fe20000400000 */
[----:B------:R-:W-:Y:S01]  /*0ad0*/  FMUL R8, R33, R8 ;  /* 0x0000000821087220 */ /* 0x000fe20000400000 */
[----:B------:R-:W-:Y:S01]  /*0ae0*/  FMUL R21, R21, R14 ;  /* 0x0000000e15157220 */ /* 0x000fe20000400000 */
[----:B--2---:R-:W-:-:S02]  /*0af0*/  PRMT R11, R5, 0x7632, R11 ;  /* 0x00007632050b7816 */ /* 0x004fc4000000000b */
[----:B------:R-:W-:Y:S02]  /*0b00*/  SHF.L.U32 R12, R5, 0x10, RZ ;  /* 0x00000010050c7819 */ /* 0x000fe400000006ff */
[C---:B------:R-:W-:Y:S01]  /*0b10*/  PRMT R5, R6.reuse, 0x7632, R5 ;  /* 0x0000763206057816 */ /* 0x040fe20000000005 */
[----:B------:R-:W-:Y:S01]  /*0b20*/  IMAD.U32 R6, R6, 0x10000, RZ ;  /* 0x0001000006067824 */ /* 0x000fe200078e00ff */
[C---:B------:R-:W-:Y:S02]  /*0b30*/  PRMT R10, R4.reuse, 0x7632, R10 ;  /* 0x00007632040a7816 */ /* 0x040fe4000000000a */
[----:B------:R-:W-:Y:S01]  /*0b40*/  PRMT R13, R7, 0x7632, R13 ;  /* 0x00007632070d7816 */ /* 0x000fe2000000000d */
[----:B------:R-:W-:Y:S01]  /*0b50*/  @P0 FMUL R29, R3, R6 ;  /* 0x00000006031d0220 */ /* 0x000fe20000400000 */
[----:B------:R-:W-:Y:S01]  /*0b60*/  SHF.L.U32 R4, R4, 0x10, RZ ;  /* 0x0000001004047819 */ /* 0x000fe200000006ff */
[----:B------:R-:W-:Y:S01]  /*0b70*/  IMAD.U32 R11, R11, 0x10000, RZ ;  /* 0x000100000b0b7824 */ /* 0x000fe200078e00ff */
[----:B------:R-:W-:-:S02]  /*0b80*/  SHF.L.U32 R7, R7, 0x10, RZ ;  /* 0x0000001007077819 */ /* 0x000fc400000006ff */
[----:B------:R-:W-:Y:S02]  /*0b90*/  SHF.L.U32 R3, R10, 0x10, RZ ;  /* 0x000000100a037819 */ /* 0x000fe400000006ff */
[----:B------:R-:W-:Y:S02]  /*0ba0*/  SHF.L.U32 R5, R5, 0x10, RZ ;  /* 0x0000001005057819 */ /* 0x000fe400000006ff */
[----:B------:R-:W-:Y:S01]  /*0bb0*/  SHF.L.U32 R13, R13, 0x10, RZ ;  /* 0x000000100d0d7819 */ /* 0x000fe200000006ff */
[----:B------:R-:W-:Y:S01]  /*0bc0*/  @P0 FMUL R34, R23, R4 ;  /* 0x0000000417220220 */ /* 0x000fe20000400000 */
[----:B------:R-:W-:Y:S01]  /*0bd0*/  @P0 FMUL R27, R25, R12 ;  /* 0x0000000c191b0220 */ /* 0x000fe20000400000 */
[----:B------:R-:W-:Y:S01]  /*0be0*/  @P0 FMUL R32, R0, R7 ;  /* 0x0000000700200220 */ /* 0x000fe20000400000 */
[----:B------:R-:W-:Y:S01]  /*0bf0*/  @P0 FMUL R9, R24, R3 ;  /* 0x0000000318090220 */ /* 0x000fe20000400000 */
[----:B------:R-:W-:Y:S01]  /*0c00*/  @P0 FMUL R26, R30, R11 ;  /* 0x0000000b1e1a0220 */ /* 0x000fe20000400000 */
[----:B------:R-:W-:Y:S01]  /*0c10*/  @P0 FMUL R8, R2, R5 ;  /* 0x0000000502080220 */ /* 0x000fe20000400000 */
[----:B------:R-:W-:Y:S01]  /*0c20*/  @P0 FMUL R21, R20, R13 ;  /* 0x0000000d14150220 */ /* 0x000fe20000400000 */
[----:B------:R-:W-:Y:S01]  /*0c30*/  IMAD.WIDE R22, R22, R36, c[0x0][0x190] ;  /* 0x0000640016167625 */ /* 0x000fe200078e0224 */
[----:B------:R-:W-:-:S02]  /*0c40*/  F2FP.BF16.PACK_AB R4, R9, R34 ;  /* 0x000000220904723e */ /* 0x000fc400000010ff */
[----:B------:R-:W-:Y:S02]  /*0c50*/  F2FP.BF16.PACK_AB R5, R26, R27 ;  /* 0x0000001b1a05723e */ /* 0x000fe400000010ff */
[----:B------:R-:W-:Y:S02]  /*0c60*/  F2FP.BF16.PACK_AB R6, R8, R29 ;  /* 0x0000001d0806723e */ /* 0x000fe400000010ff */
[----:B------:R-:W-:-:S05]  /*0c70*/  F2FP.BF16.PACK_AB R7, R21, R32 ;  /* 0x000000201507723e */ /* 0x000fca00000010ff */
[----:B------:R-:W-:Y:S01]  /*0c80*/  STG.E.128 [R22.64], R4 ;  /* 0x0000000416007986 */ /* 0x000fe2000c101d04 */
[----:B------:R-:W-:Y:S05]  /*0c90*/  EXIT ;  /* 0x000000000000794d */ /* 0x000fea0003800000 */
.L_x_0:
[----:B------:R-:W-:-:S00]  /*0ca0*/  BRA `(.L_x_0) ;  /* 0xfffffff000007947 */ /* 0x000fc0000383ffff */
[----:B------:R-:W-:-:S00]  /*0cb0*/  NOP ;  /* 0x0000000000007918 */ /* 0x000fc00000000000 */
        /* <DEDUP_REMOVED lines=12> */
.L_x_1:


//--------------------- .nv.global.init           --------------------------
	.section	.nv.global.init,"aw",@progbits
.nv.global.init:
	.type		_$_str,@object
	.size		_$_str,(.L_0 - _$_str)
_$_str:
        /*0000*/ 	.byte	0x5f, 0x5f, 0x43, 0x55, 0x44, 0x41, 0x5f, 0x46, 0x54, 0x5a, 0x00
.L_0:
